	.headerflags	@"EF_CUDA_TEXMODE_UNIFIED EF_CUDA_64BIT_ADDRESS EF_CUDA_ACCELERATORS EF_CUDA_SM90 EF_CUDA_VIRTUAL_SM(EF_CUDA_SM90)"
	.elftype	@"ET_EXEC"


//--------------------- .nv.info                  --------------------------
	.section	.nv.info,"",@"SHT_CUDA_INFO"
	.align	4


	//----- nvinfo : EIATTR_REGCOUNT
	.align		4
        /*0000*/ 	.byte	0x04, 0x2f
        /*0002*/ 	.short	(.L_6 - .L_5)
	.align		4
.L_5:
        /*0004*/ 	.word	index@(triton_poi_fused_convolution_max_unpool2d_14)
        /*0008*/ 	.word	0x00000020


	//----- nvinfo : EIATTR_MIN_STACK_SIZE
	.align		4
.L_6:
        /*000c*/ 	.byte	0x04, 0x12
        /*000e*/ 	.short	(.L_8 - .L_7)
	.align		4
.L_7:
        /*0010*/ 	.word	index@(triton_poi_fused_convolution_max_unpool2d_14)
        /*0014*/ 	.word	0x00000000


	//----- nvinfo : EIATTR_FRAME_SIZE
	.align		4
.L_8:
        /*0018*/ 	.byte	0x04, 0x11
        /*001a*/ 	.short	(.L_10 - .L_9)
	.align		4
.L_9:
        /*001c*/ 	.word	index@(triton_poi_fused_convolution_max_unpool2d_14)
        /*0020*/ 	.word	0x00000000


	//----- nvinfo : EIATTR_MIN_STACK_SIZE
	.align		4
.L_10:
        /*0024*/ 	.byte	0x04, 0x12
        /*0026*/ 	.short	(.L_12 - .L_11)
	.align		4
.L_11:
        /*0028*/ 	.word	index@(triton_poi_fused_convolution_max_unpool2d_14)
        /*002c*/ 	.word	0x00000000
.L_12:


//--------------------- .nv.info.triton_poi_fused_convolution_max_unpool2d_14 --------------------------
	.section	.nv.info.triton_poi_fused_convolution_max_unpool2d_14,"",@"SHT_CUDA_INFO"
	.sectionflags	@""
	.align	4


	//----- nvinfo : EIATTR_CUDA_API_VERSION
	.align		4
        /*0000*/ 	.byte	0x04, 0x37
        /*0002*/ 	.short	(.L_14 - .L_13)
.L_13:
        /*0004*/ 	.word	0x0000007c


	//----- nvinfo : EIATTR_KPARAM_INFO
	.align		4
.L_14:
        /*0008*/ 	.byte	0x04, 0x17
        /*000a*/ 	.short	(.L_16 - .L_15)
.L_15:
        /*000c*/ 	.word	0x00000000
        /*0010*/ 	.short	0x0008
        /*0012*/ 	.short	0x0040
        /*0014*/ 	.byte	0x00, 0xf0, 0x11, 0x00


	//----- nvinfo : EIATTR_KPARAM_INFO
	.align		4
.L_16:
        /*0018*/ 	.byte	0x04, 0x17
        /*001a*/ 	.short	(.L_18 - .L_17)
.L_17:
        /*001c*/ 	.word	0x00000000
        /*0020*/ 	.short	0x0007
        /*0022*/ 	.short	0x0038
        /*0024*/ 	.byte	0x00, 0xf4, 0x21, 0x00


	//----- nvinfo : EIATTR_KPARAM_INFO
	.align		4
.L_18:
        /*0028*/ 	.byte	0x04, 0x17
        /*002a*/ 	.short	(.L_20 - .L_19)
.L_19:
        /*002c*/ 	.word	0x00000000
        /*0030*/ 	.short	0x0006
        /*0032*/ 	.short	0x0030
        /*0034*/ 	.byte	0x00, 0xf4, 0x21, 0x00


	//----- nvinfo : EIATTR_KPARAM_INFO
	.align		4
.L_20:
        /*0038*/ 	.byte	0x04, 0x17
        /*003a*/ 	.short	(.L_22 - .L_21)
.L_21:
        /*003c*/ 	.word	0x00000000
        /*0040*/ 	.short	0x0005
        /*0042*/ 	.short	0x0028
        /*0044*/ 	.byte	0x00, 0xf4, 0x21, 0x00


	//----- nvinfo : EIATTR_KPARAM_INFO
	.align		4
.L_22:
        /*0048*/ 	.byte	0x04, 0x17
        /*004a*/ 	.short	(.L_24 - .L_23)
.L_23:
        /*004c*/ 	.word	0x00000000
        /*0050*/ 	.short	0x0004
        /*0052*/ 	.short	0x0020
        /*0054*/ 	.byte	0x00, 0xf4, 0x21, 0x00


	//----- nvinfo : EIATTR_KPARAM_INFO
	.align		4
.L_24:
        /*0058*/ 	.byte	0x04, 0x17
        /*005a*/ 	.short	(.L_26 - .L_25)
.L_25:
        /*005c*/ 	.word	0x00000000
        /*0060*/ 	.short	0x0003
        /*0062*/ 	.short	0x0018
        /*0064*/ 	.byte	0x00, 0xf4, 0x21, 0x00


	//----- nvinfo : EIATTR_KPARAM_INFO
	.align		4
.L_26:
        /*0068*/ 	.byte	0x04, 0x17
        /*006a*/ 	.short	(.L_28 - .L_27)
.L_27:
        /*006c*/ 	.word	0x00000000
        /*0070*/ 	.short	0x0002
        /*0072*/ 	.short	0x0010
        /*0074*/ 	.byte	0x00, 0xf4, 0x21, 0x00


	//----- nvinfo : EIATTR_KPARAM_INFO
	.align		4
.L_28:
        /*0078*/ 	.byte	0x04, 0x17
        /*007a*/ 	.short	(.L_30 - .L_29)
.L_29:
        /*007c*/ 	.word	0x00000000
        /*0080*/ 	.short	0x0001
        /*0082*/ 	.short	0x0008
        /*0084*/ 	.byte	0x00, 0xf4, 0x21, 0x00


	//----- nvinfo : EIATTR_KPARAM_INFO
	.align		4
.L_30:
        /*0088*/ 	.byte	0x04, 0x17
        /*008a*/ 	.short	(.L_32 - .L_31)
.L_31:
        /*008c*/ 	.word	0x00000000
        /*0090*/ 	.short	0x0000
        /*0092*/ 	.short	0x0000
        /*0094*/ 	.byte	0x00, 0xf4, 0x21, 0x00


	//----- nvinfo : EIATTR_SPARSE_MMA_MASK
	.align		4
.L_32:
        /*0098*/ 	.byte	0x03, 0x50
        /*009a*/ 	.short	0x0000


	//----- nvinfo : EIATTR_MAXREG_COUNT
	.align		4
        /*009c*/ 	.byte	0x03, 0x1b
        /*009e*/ 	.short	0x00ff


	//----- nvinfo : EIATTR_EXTERNS
	.align		4
        /*00a0*/ 	.byte	0x04, 0x0f
        /*00a2*/ 	.short	(.L_34 - .L_33)


	//   ....[0]....
	.align		4
.L_33:
        /*00a4*/ 	.word	index@(__assertfail)


	//----- nvinfo : EIATTR_SYSCALL_OFFSETS
	.align		4
.L_34:
        /*00a8*/ 	.byte	0x04, 0x46
        /*00aa*/ 	.short	(.L_36 - .L_35)


	//   ....[0]....
.L_35:
        /*00ac*/ 	.word	0x00000460


	//----- nvinfo : EIATTR_EXIT_INSTR_OFFSETS
	.align		4
.L_36:
        /*00b0*/ 	.byte	0x04, 0x1c
        /*00b2*/ 	.short	(.L_38 - .L_37)


	//   ....[0]....
.L_37:
        /*00b4*/ 	.word	0x000007b0


	//----- nvinfo : EIATTR_REQNTID
	.align		4
.L_38:
        /*00b8*/ 	.byte	0x04, 0x10
        /*00ba*/ 	.short	(.L_40 - .L_39)
.L_39:
        /*00bc*/ 	.word	0x00000080
        /*00c0*/ 	.word	0x00000001
        /*00c4*/ 	.word	0x00000001


	//----- nvinfo : EIATTR_CRS_STACK_SIZE
	.align		4
.L_40:
        /*00c8*/ 	.byte	0x04, 0x1e
        /*00ca*/ 	.short	(.L_42 - .L_41)
.L_41:
        /*00cc*/ 	.word	0x00000000


	//----- nvinfo : EIATTR_CBANK_PARAM_SIZE
	.align		4
.L_42:
        /*00d0*/ 	.byte	0x03, 0x19
        /*00d2*/ 	.short	0x0044


	//----- nvinfo : EIATTR_PARAM_CBANK
	.align		4
        /*00d4*/ 	.byte	0x04, 0x0a
        /*00d6*/ 	.short	(.L_44 - .L_43)
	.align		4
.L_43:
        /*00d8*/ 	.word	index@(.nv.constant0.triton_poi_fused_convolution_max_unpool2d_14)
        /*00dc*/ 	.short	0x0210
        /*00de*/ 	.short	0x0044


	//----- nvinfo : EIATTR_SW_WAR
	.align		4
.L_44:
        /*00e0*/ 	.byte	0x04, 0x36
        /*00e2*/ 	.short	(.L_46 - .L_45)
.L_45:
        /*00e4*/ 	.word	0x00000008
.L_46:


//--------------------- .nv.callgraph             --------------------------
	.section	.nv.callgraph,"",@"SHT_CUDA_CALLGRAPH"
	.align	4
	.sectionentsize	8
	.align		4
        /*0000*/ 	.word	0x00000000
	.align		4
        /*0004*/ 	.word	0xffffffff
	.align		4
        /*0008*/ 	.word	index@(triton_poi_fused_convolution_max_unpool2d_14)
	.align		4
        /*000c*/ 	.word	index@(__assertfail)
	.align		4
        /*0010*/ 	.word	0x00000000
	.align		4
        /*0014*/ 	.word	0xfffffffe
	.align		4
        /*0018*/ 	.word	0x00000000
	.align		4
        /*001c*/ 	.word	0xfffffffd
	.align		4
        /*0020*/ 	.word	0x00000000
	.align		4
        /*0024*/ 	.word	0xfffffffc


//--------------------- .nv.constant4             --------------------------
	.section	.nv.constant4,"a",@progbits
	.align	8
	.align		8
.nv.constant4:
        /*0000*/ 	.dword	__assertfail
	.align		8
        /*0008*/ 	.dword	assertFunc_0
	.align		8
        /*0010*/ 	.dword	assertFile_0
	.align		8
        /*0018*/ 	.dword	assertMessage_0
	.align		8
        /*0020*/ 	.dword	_$_str
	.align		8
        /*0028*/ 	.dword	_$_str_$_2


//--------------------- .text.triton_poi_fused_convolution_max_unpool2d_14 --------------------------
	.section	.text.triton_poi_fused_convolution_max_unpool2d_14,"ax",@progbits
	.sectionflags	@"SHF_BARRIERS=1"
	.align	128
        .global         triton_poi_fused_convolution_max_unpool2d_14
        .type           triton_poi_fused_convolution_max_unpool2d_14,@function
        .size           triton_poi_fused_convolution_max_unpool2d_14,(.L_x_2 - triton_poi_fused_convolution_max_unpool2d_14)
        .other          triton_poi_fused_convolution_max_unpool2d_14,@"STO_CUDA_ENTRY STV_DEFAULT"
triton_poi_fused_convolution_max_unpool2d_14:
.text.triton_poi_fused_convolution_max_unpool2d_14:
[----:B------:R-:W0:Y:S01]  /*0000*/  LDC R1, c[0x0][0x28] ;  /* 0x00000a00ff017b82 */ /* 0x000e220000000800 */
[----:B------:R-:W1:Y:S07]  /*0010*/  S2R R23, SR_TID.X ;  /* 0x0000000000177919 */ /* 0x000e6e0000002100 */
[----:B------:R-:W2:Y:S01]  /*0020*/  LDC.64 R4, c[0x0][0x220] ;  /* 0x00008800ff047b82 */ /* 0x000ea20000000a00 */
[----:B------:R-:W-:Y:S01]  /*0030*/  ULDC.64 UR4, c[0x0][0x208] ;  /* 0x0000820000047ab9 */ /* 0x000fe20000000a00 */
[----:B------:R-:W3:Y:S06]  /*0040*/  S2R R7, SR_CTAID.X ;  /* 0x0000000000077919 */ /* 0x000eec0000002500 */
[----:B------:R-:W4:Y:S08]  /*0050*/  LDC.64 R8, c[0x0][0x240] ;  /* 0x00009000ff087b82 */ /* 0x000f300000000a00 */
[----:B------:R-:W4:Y:S08]  /*0060*/  LDC.64 R20, c[0x0][0x228] ;  /* 0x00008a00ff147b82 */ /* 0x000f300000000a00 */
[----:B------:R-:W4:Y:S01]  /*0070*/  LDC.64 R12, c[0x0][0x230] ;  /* 0x00008c00ff0c7b82 */ /* 0x000f220000000a00 */
[----:B-1----:R-:W-:-:S07]  /*0080*/  IMAD.SHL.U32 R22, R23, 0x2, RZ ;  /* 0x0000000217167824 */ /* 0x002fce00078e00ff */
[----:B------:R-:W1:Y:S01]  /*0090*/  LDC.64 R10, c[0x0][0x238] ;  /* 0x00008e00ff0a7b82 */ /* 0x000e620000000a00 */
[----:B---3--:R-:W-:Y:S02]  /*00a0*/  SHF.R.S32.HI R0, RZ, 0x17, R7 ;  /* 0x00000017ff007819 */ /* 0x008fe40000011407 */
[----:B------:R-:W-:-:S05]  /*00b0*/  LOP3.LUT R22, R22, 0xfe, RZ, 0xc0, !PT ;  /* 0x000000fe16167812 */ /* 0x000fca00078ec0ff */
[----:B------:R-:W3:Y:S01]  /*00c0*/  LDC.64 R14, c[0x0][0x210] ;  /* 0x00008400ff0e7b82 */ /* 0x000ee20000000a00 */
[----:B------:R-:W-:-:S04]  /*00d0*/  IMAD R3, R7, 0x100, R22 ;  /* 0x0000010007037824 */ /* 0x000fc800078e0216 */
[----:B--2---:R-:W-:-:S03]  /*00e0*/  IMAD.WIDE R4, R3, 0x8, R4 ;  /* 0x0000000803047825 */ /* 0x004fc600078e0204 */
[----:B------:R-:W2:Y:S03]  /*00f0*/  LDC.64 R18, c[0x0][0x218] ;  /* 0x00008600ff127b82 */ /* 0x000ea60000000a00 */
[----:B------:R-:W2:Y:S01]  /*0100*/  LDG.E.128 R4, desc[UR4][R4.64] ;  /* 0x0000000404047981 */ /* 0x000ea2000c1e1d00 */
[----:B------:R-:W-:-:S04]  /*0110*/  SGXT R0, R0, 0x1 ;  /* 0x000000010000781a */ /* 0x000fc80000000200 */
[----:B------:R-:W-:-:S04]  /*0120*/  LEA.HI R2, R0, R3, RZ, 0x6 ;  /* 0x0000000300027211 */ /* 0x000fc800078f30ff */
[--C-:B------:R-:W-:Y:S02]  /*0130*/  SHF.R.S32.HI R0, RZ, 0x6, R2.reuse ;  /* 0x00000006ff007819 */ /* 0x100fe40000011402 */
[----:B------:R-:W-:-:S04]  /*0140*/  SHF.R.S32.HI R17, RZ, 0x1f, R2 ;  /* 0x0000001fff117819 */ /* 0x000fc80000011402 */
[----:B------:R-:W-:-:S04]  /*0150*/  LEA.HI R17, R17, R0, RZ, 0x8 ;  /* 0x0000000011117211 */ /* 0x000fc800078f40ff */
[----:B------:R-:W-:-:S05]  /*0160*/  LOP3.LUT R17, R17, 0xffffff00, RZ, 0xc0, !PT ;  /* 0xffffff0011117812 */ /* 0x000fca00078ec0ff */
[----:B------:R-:W-:Y:S02]  /*0170*/  IMAD.IADD R17, R0, 0x1, -R17 ;  /* 0x0000000100117824 */ /* 0x000fe400078e0a11 */
[----:B---3--:R-:W-:-:S04]  /*0180*/  IMAD.WIDE R14, R3, 0x4, R14 ;  /* 0x00000004030e7825 */ /* 0x008fc800078e020e */
[C---:B----4-:R-:W-:Y:S01]  /*0190*/  IMAD.WIDE R8, R17.reuse, 0x4, R8 ;  /* 0x0000000411087825 */ /* 0x050fe200078e0208 */
[----:B------:R-:W5:Y:S03]  /*01a0*/  LDG.E.64 R2, desc[UR4][R14.64] ;  /* 0x000000040e027981 */ /* 0x000f66000c1e1b00 */
[C---:B0-----:R-:W-:Y:S02]  /*01b0*/  IMAD.WIDE R20, R17.reuse, 0x4, R20 ;  /* 0x0000000411147825 */ /* 0x041fe400078e0214 */
[----:B------:R-:W5:Y:S02]  /*01c0*/  LDG.E.EL R9, desc[UR4][R8.64] ;  /* 0x0000000408097981 */ /* 0x000f64000c2e1900 */
[----:B------:R-:W-:-:S04]  /*01d0*/  IMAD.WIDE R12, R17, 0x4, R12 ;  /* 0x00000004110c7825 */ /* 0x000fc800078e020c */
[----:B-1----:R-:W-:-:S04]  /*01e0*/  IMAD.WIDE R10, R17, 0x4, R10 ;  /* 0x00000004110a7825 */ /* 0x002fc800078e020a */
[----:B--2---:R-:W-:Y:S01]  /*01f0*/  IMAD.WIDE R24, R17, 0x4, R18 ;  /* 0x0000000411187825 */ /* 0x004fe200078e0212 */
[----:B------:R-:W5:Y:S04]  /*0200*/  LDG.E.EL R16, desc[UR4][R10.64] ;  /* 0x000000040a107981 */ /* 0x000f68000c2e1900 */
[----:B------:R-:W5:Y:S04]  /*0210*/  LDG.E.EL R18, desc[UR4][R20.64] ;  /* 0x0000000414127981 */ /* 0x000f68000c2e1900 */
[----:B------:R-:W5:Y:S04]  /*0220*/  LDG.E.EL R17, desc[UR4][R12.64] ;  /* 0x000000040c117981 */ /* 0x000f68000c2e1900 */
[----:B------:R0:W5:Y:S02]  /*0230*/  LDG.E.EL R19, desc[UR4][R24.64] ;  /* 0x0000000418137981 */ /* 0x000164000c2e1900 */
[----:B0-----:R-:W-:-:S05]  /*0240*/  IMAD.SHL.U32 R25, R0, 0x100, RZ ;  /* 0x0000010000197824 */ /* 0x001fca00078e00ff */
[----:B------:R-:W-:Y:S02]  /*0250*/  SHF.R.S32.HI R27, RZ, 0x1f, R25 ;  /* 0x0000001fff1b7819 */ /* 0x000fe40000011419 */
[----:B------:R-:W-:Y:S02]  /*0260*/  IADD3 R0, P1, R6, R25, RZ ;  /* 0x0000001906007210 */ /* 0x000fe40007f3e0ff */
[----:B------:R-:W-:-:S03]  /*0270*/  IADD3 R29, P0, R4, R25, RZ ;  /* 0x00000019041d7210 */ /* 0x000fc60007f1e0ff */
[----:B------:R-:W-:Y:S01]  /*0280*/  IMAD.X R6, R7, 0x1, R27, P1 ;  /* 0x0000000107067824 */ /* 0x000fe200008e061b */
[----:B------:R-:W-:-:S04]  /*0290*/  IADD3.X R4, R5, R27, RZ, P0, !PT ;  /* 0x0000001b05047210 */ /* 0x000fc800007fe4ff */
[----:B------:R-:W-:Y:S02]  /*02a0*/  SHF.R.U32.HI R24, RZ, 0xd, R4 ;  /* 0x0000000dff187819 */ /* 0x000fe40000011604 */
[----:B------:R-:W-:Y:S02]  /*02b0*/  SHF.R.U32.HI R27, RZ, 0xd, R6 ;  /* 0x0000000dff1b7819 */ /* 0x000fe40000011606 */
[----:B------:R-:W-:Y:S02]  /*02c0*/  LOP3.LUT R24, R24, 0x40000, RZ, 0xc0, !PT ;  /* 0x0004000018187812 */ /* 0x000fe400078ec0ff */
[----:B------:R-:W-:Y:S02]  /*02d0*/  LOP3.LUT R27, R27, 0x40000, RZ, 0xc0, !PT ;  /* 0x000400001b1b7812 */ /* 0x000fe400078ec0ff */
[----:B------:R-:W-:Y:S02]  /*02e0*/  IADD3 R24, P0, R24, R29, RZ ;  /* 0x0000001d18187210 */ /* 0x000fe40007f1e0ff */
[----:B------:R-:W-:-:S03]  /*02f0*/  IADD3 R27, P1, R27, R0, RZ ;  /* 0x000000001b1b7210 */ /* 0x000fc60007f3e0ff */
[----:B------:R-:W-:Y:S01]  /*0300*/  IMAD.X R25, RZ, RZ, R4, P0 ;  /* 0x000000ffff197224 */ /* 0x000fe200000e0604 */
[----:B------:R-:W-:Y:S01]  /*0310*/  LOP3.LUT R4, R24, R27, RZ, 0xfc, !PT ;  /* 0x0000001b18047212 */ /* 0x000fe200078efcff */
[----:B------:R-:W-:-:S03]  /*0320*/  IMAD.X R0, RZ, RZ, R6, P1 ;  /* 0x000000ffff007224 */ /* 0x000fc600008e0606 */
[----:B------:R-:W-:Y:S02]  /*0330*/  ISETP.GE.U32.AND P0, PT, R4, 0x40000, PT ;  /* 0x000400000400780c */ /* 0x000fe40003f06070 */
[----:B------:R-:W-:-:S04]  /*0340*/  LOP3.LUT R4, R25, R0, RZ, 0xfc, !PT ;  /* 0x0000000019047212 */ /* 0x000fc800078efcff */
[----:B------:R-:W-:-:S13]  /*0350*/  ISETP.GE.U32.AND.EX P0, PT, R4, RZ, PT, P0 ;  /* 0x000000ff0400720c */ /* 0x000fda0003f06100 */
[----:B------:R-:W-:Y:S05]  /*0360*/  @!P0 BRA `(.L_x_0) ;  /* 0x0000000000408947 */ /* 0x000fea0003800000 */
[----:B------:R-:W-:Y:S01]  /*0370*/  MOV R28, 0x0 ;  /* 0x00000000001c7802 */ /* 0x000fe20000000f00 */
[----:B------:R-:W-:Y:S01]  /*0380*/  ULDC.64 UR6, c[0x4][0x18] ;  /* 0x0100060000067ab9 */ /* 0x000fe20000000a00 */
[----:B------:R-:W-:Y:S01]  /*0390*/  ULDC.64 UR8, c[0x4][0x8] ;  /* 0x0100020000087ab9 */ /* 0x000fe20000000a00 */
[----:B------:R-:W-:Y:S01]  /*03a0*/  MOV R4, UR6 ;  /* 0x0000000600047c02 */ /* 0x000fe20008000f00 */
[----:B------:R-:W-:Y:S01]  /*03b0*/  IMAD.U32 R5, RZ, RZ, UR7 ;  /* 0x00000007ff057e24 */ /* 0x000fe2000f8e00ff */
[----:B------:R-:W-:Y:S01]  /*03c0*/  ULDC.64 UR6, c[0x4][0x10] ;  /* 0x0100040000067ab9 */ /* 0x000fe20000000a00 */
[----:B------:R-:W0:Y:S01]  /*03d0*/  LDC.64 R28, c[0x4][R28] ;  /* 0x010000001c1c7b82 */ /* 0x000e220000000a00 */
[----:B------:R-:W-:Y:S01]  /*03e0*/  HFMA2.MMA R13, -RZ, RZ, 0, 0 ;  /* 0x00000000ff0d7435 */ /* 0x000fe200000001ff */
[----:B------:R-:W-:Y:S01]  /*03f0*/  IMAD.U32 R6, RZ, RZ, UR6 ;  /* 0x00000006ff067e24 */ /* 0x000fe2000f8e00ff */
[----:B------:R-:W-:Y:S01]  /*0400*/  MOV R10, UR8 ;  /* 0x00000008000a7c02 */ /* 0x000fe20008000f00 */
[----:B------:R-:W-:-:S08]  /*0410*/  IMAD.U32 R7, RZ, RZ, UR7 ;  /* 0x00000007ff077e24 */ /* 0x000fd0000f8e00ff */
[----:B------:R-:W-:Y:S01]  /*0420*/  LEPC R20, `(.L_x_0) ;  /* 0x000000004014794e */ /* 0x000fe20000000000 */
[----:B------:R-:W-:Y:S02]  /*0430*/  IMAD.U32 R11, RZ, RZ, UR9 ;  /* 0x00000009ff0b7e24 */ /* 0x000fe4000f8e00ff */
[----:B------:R-:W-:Y:S02]  /*0440*/  IMAD.MOV.U32 R8, RZ, RZ, 0x28 ;  /* 0x00000028ff087424 */ /* 0x000fe400078e00ff */
[----:B------:R-:W-:-:S07]  /*0450*/  IMAD.MOV.U32 R12, RZ, RZ, 0x1 ;  /* 0x00000001ff0c7424 */ /* 0x000fce00078e00ff */
[----:B0----5:R-:W-:Y:S05]  /*0460*/  CALL.ABS.NOINC R28 ;  /* 0x000000001c007343 */ /* 0x021fea0003c00000 */
.L_x_0:
[----:B-----5:R-:W-:Y:S01]  /*0470*/  FADD R17, R17, 9.9999997473787516356e-06 ;  /* 0x3727c5ac11117421 */ /* 0x020fe20000000000 */
[----:B------:R-:W0:Y:S01]  /*0480*/  S2R R11, SR_CgaCtaId ;  /* 0x00000000000b7919 */ /* 0x000e220000008800 */
[----:B------:R-:W-:Y:S02]  /*0490*/  IMAD.MOV.U32 R7, RZ, RZ, 0x3e800000 ;  /* 0x3e800000ff077424 */ /* 0x000fe400078e00ff */
[--C-:B------:R-:W-:Y:S01]  /*04a0*/  FADD R3, R3, R19.reuse ;  /* 0x0000001303037221 */ /* 0x100fe20000000000 */
[----:B------:R-:W1:Y:S01]  /*04b0*/  MUFU.SQRT R4, R17 ;  /* 0x0000001100047308 */ /* 0x000e620000002000 */
[----:B------:R-:W-:Y:S05]  /*04c0*/  WARPSYNC.ALL ;  /* 0x0000000000007948 */ /* 0x000fea0003800000 */
[----:B------:R-:W-:Y:S01]  /*04d0*/  BAR.SYNC.DEFER_BLOCKING 0x0 ;  /* 0x0000000000007b1d */ /* 0x000fe20000010000 */
[----:B------:R-:W-:Y:S01]  /*04e0*/  FADD R2, R2, R19 ;  /* 0x0000001302027221 */ /* 0x000fe20000000000 */
[----:B------:R-:W-:Y:S01]  /*04f0*/  FADD R5, -R18, R3 ;  /* 0x0000000312057221 */ /* 0x000fe20000000100 */
[----:B------:R-:W-:-:S02]  /*0500*/  MOV R8, 0x400 ;  /* 0x0000040000087802 */ /* 0x000fc40000000f00 */
[----:B------:R-:W-:Y:S01]  /*0510*/  FADD R18, -R18, R2 ;  /* 0x0000000212127221 */ /* 0x000fe20000000100 */
[----:B------:R-:W-:Y:S01]  /*0520*/  ULDC.64 UR6, c[0x0][0x248] ;  /* 0x0000920000067ab9 */ /* 0x000fe20000000a00 */
[----:B------:R-:W-:Y:S02]  /*0530*/  LOP3.LUT R23, R23, 0x7f, RZ, 0xc0, !PT ;  /* 0x0000007f17177812 */ /* 0x000fe400078ec0ff */
[C---:B-1----:R-:W-:Y:S02]  /*0540*/  FSETP.GT.AND P0, PT, R4.reuse, 8.50705917302346158658e+37, PT ;  /* 0x7e8000000400780b */ /* 0x042fe40003f04000 */
[C---:B------:R-:W-:Y:S02]  /*0550*/  FSETP.GEU.AND P1, PT, R4.reuse, 1.175494350822287508e-38, PT ;  /* 0x008000000400780b */ /* 0x040fe40003f2e000 */
[----:B------:R-:W-:Y:S01]  /*0560*/  FSEL R7, R7, 1, P0 ;  /* 0x3f80000007077808 */ /* 0x000fe20000000000 */
[----:B------:R-:W-:Y:S08]  /*0570*/  STG.E.64 desc[UR4][R14.64], R2 ;  /* 0x000000020e007986 */ /* 0x000ff0000c101b04 */
[----:B------:R-:W-:Y:S01]  /*0580*/  @P0 FMUL R4, R4, 0.25 ;  /* 0x3e80000004040820 */ /* 0x000fe20000400000 */
[----:B0-----:R-:W-:Y:S01]  /*0590*/  PRMT R8, R11, 0x654, R8 ;  /* 0x000006540b087816 */ /* 0x001fe20000000008 */
[----:B------:R-:W-:-:S02]  /*05a0*/  @!P1 FMUL R7, R7, 16777216 ;  /* 0x4b80000007079820 */ /* 0x000fc40000400000 */
[----:B------:R-:W-:Y:S02]  /*05b0*/  @!P1 FMUL R4, R4, 16777216 ;  /* 0x4b80000004049820 */ /* 0x000fe40000400000 */
[C---:B------:R-:W-:Y:S02]  /*05c0*/  IMAD R11, R22.reuse, 0x8, R8 ;  /* 0x00000008160b7824 */ /* 0x040fe400078e0208 */
[----:B------:R0:W1:Y:S02]  /*05d0*/  MUFU.RCP R6, R4 ;  /* 0x0000000400067308 */ /* 0x0000640000001000 */
[----:B------:R-:W-:Y:S01]  /*05e0*/  IMAD R22, R22, -0x4, R11 ;  /* 0xfffffffc16167824 */ /* 0x000fe200078e020b */
[----:B0-----:R-:W-:-:S04]  /*05f0*/  LEA R4, P0, R24, UR6, 0x2 ;  /* 0x0000000618047c11 */ /* 0x001fc8000f8010ff */
[----:B------:R-:W-:Y:S01]  /*0600*/  LEA.HI.X R25, R24, UR7, R25, 0x2, P0 ;  /* 0x0000000718197c11 */ /* 0x000fe200080f1419 */
[----:B-1----:R-:W-:Y:S01]  /*0610*/  FMUL R6, R6, R7 ;  /* 0x0000000706067220 */ /* 0x002fe20000400000 */
[----:B------:R-:W-:-:S03]  /*0620*/  LEA R10, P0, R27, UR6, 0x2 ;  /* 0x000000061b0a7c11 */ /* 0x000fc6000f8010ff */
[-C--:B------:R-:W-:Y:S01]  /*0630*/  FMUL R18, R18, R6.reuse ;  /* 0x0000000612127220 */ /* 0x080fe20000400000 */
[----:B------:R-:W-:Y:S01]  /*0640*/  FMUL R6, R5, R6 ;  /* 0x0000000605067220 */ /* 0x000fe20000400000 */
[----:B------:R-:W-:Y:S01]  /*0650*/  LEA.HI.X R7, R27, UR7, R0, 0x2, P0 ;  /* 0x000000071b077c11 */ /* 0x000fe200080f1400 */
[C---:B------:R-:W-:Y:S02]  /*0660*/  IMAD R0, R23.reuse, 0x8, R8 ;  /* 0x0000000817007824 */ /* 0x040fe400078e0208 */
[C-C-:B------:R-:W-:Y:S01]  /*0670*/  FFMA R18, R16.reuse, R18, R9.reuse ;  /* 0x0000001210127223 */ /* 0x140fe20000000009 */
[----:B------:R-:W-:Y:S01]  /*0680*/  FFMA R9, R16, R6, R9 ;  /* 0x0000000610097223 */ /* 0x000fe20000000009 */
[----:B------:R-:W-:Y:S01]  /*0690*/  MOV R5, R25 ;  /* 0x0000001900057202 */ /* 0x000fe20000000f00 */
[----:B------:R-:W-:Y:S02]  /*06a0*/  IMAD.MOV.U32 R6, RZ, RZ, R10 ;  /* 0x000000ffff067224 */ /* 0x000fe400078e000a */
[C---:B------:R-:W-:Y:S01]  /*06b0*/  FSETP.GEU.AND P0, PT, R18.reuse, RZ, PT ;  /* 0x000000ff1200720b */ /* 0x040fe20003f0e000 */
[----:B------:R-:W-:Y:S01]  /*06c0*/  IMAD R23, R23, -0x4, R0 ;  /* 0xfffffffc17177824 */ /* 0x000fe200078e0200 */
[----:B------:R-:W-:Y:S01]  /*06d0*/  FSETP.GEU.AND P1, PT, R9, RZ, PT ;  /* 0x000000ff0900720b */ /* 0x000fe20003f2e000 */
[----:B------:R-:W-:Y:S01]  /*06e0*/  STS.128 [R11], R4 ;  /* 0x000000040b007388 */ /* 0x000fe20000000c00 */
[----:B------:R-:W-:-:S02]  /*06f0*/  FSEL R18, R18, RZ, P0 ;  /* 0x000000ff12127208 */ /* 0x000fc40000000000 */
[----:B------:R-:W-:Y:S01]  /*0700*/  FSEL R19, R9, RZ, P1 ;  /* 0x000000ff09137208 */ /* 0x000fe20000800000 */
[----:B------:R-:W-:Y:S06]  /*0710*/  BAR.SYNC.DEFER_BLOCKING 0x0 ;  /* 0x0000000000007b1d */ /* 0x000fec0000010000 */
[----:B------:R-:W-:Y:S04]  /*0720*/  LDS.64 R2, [R0] ;  /* 0x0000000000027984 */ /* 0x000fe80000000a00 */
[----:B------:R-:W-:Y:S01]  /*0730*/  LDS.64 R8, [R0+0x400] ;  /* 0x0004000000087984 */ /* 0x000fe20000000a00 */
[----:B------:R-:W-:Y:S06]  /*0740*/  BAR.SYNC.DEFER_BLOCKING 0x0 ;  /* 0x0000000000007b1d */ /* 0x000fec0000010000 */
[----:B------:R-:W-:Y:S02]  /*0750*/  STS.64 [R22], R18 ;  /* 0x0000001216007388 */ /* 0x000fe40000000a00 */
[----:B------:R-:W-:Y:S06]  /*0760*/  BAR.SYNC.DEFER_BLOCKING 0x0 ;  /* 0x0000000000007b1d */ /* 0x000fec0000010000 */
[----:B------:R-:W0:Y:S04]  /*0770*/  LDS R13, [R23] ;  /* 0x00000000170d7984 */ /* 0x000e280000000800 */
[----:B------:R-:W1:Y:S04]  /*0780*/  LDS R5, [R23+0x200] ;  /* 0x0002000017057984 */ /* 0x000e680000000800 */
[----:B0-----:R-:W-:Y:S04]  /*0790*/  STG.E desc[UR4][R2.64], R13 ;  /* 0x0000000d02007986 */ /* 0x001fe8000c101904 */
[----:B-1----:R-:W-:Y:S01]  /*07a0*/  STG.E desc[UR4][R8.64], R5 ;  /* 0x0000000508007986 */ /* 0x002fe2000c101904 */
[----:B------:R-:W-:Y:S05]  /*07b0*/  EXIT ;  /* 0x000000000000794d */ /* 0x000fea0003800000 */
.L_x_1:
[----:B------:R-:W-:-:S00]  /*07c0*/  BRA `(.L_x_1) ;  /* 0xfffffffc00fc7947 */ /* 0x000fc0000383ffff */
[----:B------:R-:W-:-:S00]  /*07d0*/  NOP ;  /* 0x0000000000007918 */ /* 0x000fc00000000000 */
        /* <DEDUP_REMOVED lines=10> */
.L_x_2:


//--------------------- .nv.global.init           --------------------------
	.section	.nv.global.init,"aw",@progbits
.nv.global.init:
	.type		assertFunc_0,@object
	.size		assertFunc_0,(_$_str - assertFunc_0)
assertFunc_0:
        /*0000*/ 	.byte	0x75, 0x6e, 0x6b, 0x6e, 0x6f, 0x77, 0x6e, 0x00
	.type		_$_str,@object
	.size		_$_str,(_$_str_$_2 - _$_str)
_$_str:
        /*0008*/ 	.byte	0x5f, 0x5f, 0x43, 0x55, 0x44, 0x41, 0x5f, 0x46, 0x54, 0x5a, 0x00
	.type		_$_str_$_2,@object
	.size		_$_str_$_2,(assertMessage_0 - _$_str_$_2)
_$_str_$_2:
        /*0013*/ 	.byte	0x5f, 0x5f, 0x43, 0x55, 0x44, 0x41, 0x5f, 0x50, 0x52, 0x45, 0x43, 0x5f, 0x53, 0x51, 0x52, 0x54
        /*0023*/ 	.byte	0x00
	.type		assertMessage_0,@object
	.size		assertMessage_0,(assertFile_0 - assertMessage_0)
assertMessage_0:
        /*0024*/ 	.byte	0x69, 0x6e, 0x64, 0x65, 0x78, 0x20, 0x6f, 0x75, 0x74, 0x20, 0x6f, 0x66, 0x20, 0x62, 0x6f, 0x75
        /*0034*/ 	.byte	0x6e, 0x64, 0x73, 0x3a, 0x20, 0x30, 0x20, 0x3c, 0x3d, 0x20, 0x74, 0x6d, 0x70, 0x39, 0x20, 0x3c
        /*0044*/ 	.byte	0x20, 0x32, 0x36, 0x32, 0x31, 0x34, 0x34, 0x00
	.type		assertFile_0,@object
	.size		assertFile_0,(.L_1 - assertFile_0)
assertFile_0:
        /*004c*/ 	.byte	0x69, 0x6e, 0x64, 0x75, 0x63, 0x74, 0x6f, 0x72, 0x5f, 0x63, 0x61, 0x63, 0x68, 0x65, 0x2f, 0x68
        /*005c*/ 	.byte	0x37, 0x2f, 0x63, 0x68, 0x37, 0x67, 0x79, 0x64, 0x68, 0x65, 0x6c, 0x6e, 0x34, 0x6c, 0x6f, 0x6a
        /*006c*/ 	.byte	0x6a, 0x63, 0x78, 0x6e, 0x65, 0x34, 0x37, 0x66, 0x70, 0x71, 0x6f, 0x78, 0x76, 0x7a, 0x33, 0x62
        /*007c*/ 	.byte	0x79, 0x72, 0x6f, 0x7a, 0x78, 0x76, 0x6b, 0x6e, 0x67, 0x35, 0x6f, 0x63, 0x78, 0x67, 0x65, 0x6e
        /*008c*/ 	.byte	0x6c, 0x71, 0x35, 0x37, 0x61, 0x6c, 0x2e, 0x70, 0x79, 0x00
.L_1:


//--------------------- .nv.shared.triton_poi_fused_convolution_max_unpool2d_14 --------------------------
	.section	.nv.shared.triton_poi_fused_convolution_max_unpool2d_14,"aw",@nobits
	.sectionflags	@""
	.align	16
	.zero		1024


//--------------------- .nv.constant0.triton_poi_fused_convolution_max_unpool2d_14 --------------------------
	.section	.nv.constant0.triton_poi_fused_convolution_max_unpool2d_14,"a",@progbits
	.sectionflags	@""
	.align	4
.nv.constant0.triton_poi_fused_convolution_max_unpool2d_14:
	.zero		596


//--------------------- SYMBOLS --------------------------

	.type		__assertfail,@function
